//
// Generated by NVIDIA NVVM Compiler
//
// Compiler Build ID: CL-36424714
// Cuda compilation tools, release 13.0, V13.0.88
// Based on NVVM 20.0.0
//

.version 9.0
.target sm_100
.address_size 64

	// .globl	_Z23pw_multiply_half_kernelPK7__half2S1_PS_i

.visible .entry _Z23pw_multiply_half_kernelPK7__half2S1_PS_i(
	.param .u64 .ptr .align 1 _Z23pw_multiply_half_kernelPK7__half2S1_PS_i_param_0,
	.param .u64 .ptr .align 1 _Z23pw_multiply_half_kernelPK7__half2S1_PS_i_param_1,
	.param .u64 .ptr .align 1 _Z23pw_multiply_half_kernelPK7__half2S1_PS_i_param_2,
	.param .u32 _Z23pw_multiply_half_kernelPK7__half2S1_PS_i_param_3
)
{
	.reg .pred 	%p<2>;
	.reg .b16 	%rs<25>;
	.reg .b32 	%r<11>;
	.reg .b64 	%rd<11>;

	ld.param.u64 	%rd1, [_Z23pw_multiply_half_kernelPK7__half2S1_PS_i_param_0];
	ld.param.u64 	%rd2, [_Z23pw_multiply_half_kernelPK7__half2S1_PS_i_param_1];
	ld.param.u64 	%rd3, [_Z23pw_multiply_half_kernelPK7__half2S1_PS_i_param_2];
	ld.param.u32 	%r2, [_Z23pw_multiply_half_kernelPK7__half2S1_PS_i_param_3];
	mov.u32 	%r3, %ctaid.x;
	mov.u32 	%r4, %ntid.x;
	mov.u32 	%r5, %tid.x;
	mad.lo.s32 	%r1, %r3, %r4, %r5;
	setp.ge.s32 	%p1, %r1, %r2;
	@%p1 bra 	$L__BB0_2;
	cvta.to.global.u64 	%rd4, %rd1;
	cvta.to.global.u64 	%rd5, %rd2;
	cvta.to.global.u64 	%rd6, %rd3;
	mul.wide.s32 	%rd7, %r1, 4;
	add.s64 	%rd8, %rd4, %rd7;
	ld.global.nc.u32 	%r6, [%rd8];
	add.s64 	%rd9, %rd5, %rd7;
	ld.global.nc.u32 	%r8, [%rd9];
	// begin inline asm
	{.reg .f16 low,high;
 mov.b32 {low,high}, %r6;
 mov.b16 %rs1, low;}
	// end inline asm
	// begin inline asm
	{.reg .f16 low,high;
 mov.b32 {low,high}, %r6;
 mov.b16 %rs2, high;}
	// end inline asm
	// begin inline asm
	{.reg .f16 low,high;
 mov.b32 {low,high}, %r8;
 mov.b16 %rs3, low;}
	// end inline asm
	// begin inline asm
	{.reg .f16 low,high;
 mov.b32 {low,high}, %r8;
 mov.b16 %rs4, high;}
	// end inline asm
	// begin inline asm
	{mul.f16 %rs5,%rs1,%rs3;
}
	// end inline asm
	// begin inline asm
	{mul.f16 %rs8,%rs2,%rs4;
}
	// end inline asm
	// begin inline asm
	{sub.f16 %rs11,%rs5,%rs8;
}
	// end inline asm
	// begin inline asm
	{mul.f16 %rs14,%rs1,%rs4;
}
	// end inline asm
	// begin inline asm
	{mul.f16 %rs17,%rs2,%rs3;
}
	// end inline asm
	// begin inline asm
	{add.f16 %rs20,%rs14,%rs17;
}
	// end inline asm
	// begin inline asm
	{  mov.b32 %r10, {%rs11,%rs20};}

	// end inline asm
	add.s64 	%rd10, %rd6, %rd7;
	st.global.u32 	[%rd10], %r10;
$L__BB0_2:
	ret;

}
	// .globl	_Z24pw_multiply_float_kernelPK6float2S1_PS_i
.visible .entry _Z24pw_multiply_float_kernelPK6float2S1_PS_i(
	.param .u64 .ptr .align 1 _Z24pw_multiply_float_kernelPK6float2S1_PS_i_param_0,
	.param .u64 .ptr .align 1 _Z24pw_multiply_float_kernelPK6float2S1_PS_i_param_1,
	.param .u64 .ptr .align 1 _Z24pw_multiply_float_kernelPK6float2S1_PS_i_param_2,
	.param .u32 _Z24pw_multiply_float_kernelPK6float2S1_PS_i_param_3
)
{
	.reg .pred 	%p<2>;
	.reg .b32 	%r<6>;
	.reg .b32 	%f<10>;
	.reg .b64 	%rd<11>;

	ld.param.u64 	%rd1, [_Z24pw_multiply_float_kernelPK6float2S1_PS_i_param_0];
	ld.param.u64 	%rd2, [_Z24pw_multiply_float_kernelPK6float2S1_PS_i_param_1];
	ld.param.u64 	%rd3, [_Z24pw_multiply_float_kernelPK6float2S1_PS_i_param_2];
	ld.param.u32 	%r2, [_Z24pw_multiply_float_kernelPK6float2S1_PS_i_param_3];
	mov.u32 	%r3, %ctaid.x;
	mov.u32 	%r4, %ntid.x;
	mov.u32 	%r5, %tid.x;
	mad.lo.s32 	%r1, %r3, %r4, %r5;
	setp.ge.s32 	%p1, %r1, %r2;
	@%p1 bra 	$L__BB1_2;
	cvta.to.global.u64 	%rd4, %rd1;
	cvta.to.global.u64 	%rd5, %rd2;
	cvta.to.global.u64 	%rd6, %rd3;
	mul.wide.s32 	%rd7, %r1, 8;
	add.s64 	%rd8, %rd4, %rd7;
	ld.global.nc.v2.f32 	{%f1, %f2}, [%rd8];
	add.s64 	%rd9, %rd5, %rd7;
	ld.global.nc.v2.f32 	{%f3, %f4}, [%rd9];
	mul.f32 	%f5, %f1, %f3;
	mul.f32 	%f6, %f2, %f4;
	sub.f32 	%f7, %f5, %f6;
	mul.f32 	%f8, %f1, %f4;
	fma.rn.f32 	%f9, %f2, %f3, %f8;
	add.s64 	%rd10, %rd6, %rd7;
	st.global.v2.f32 	[%rd10], {%f7, %f9};
$L__BB1_2:
	ret;

}


// ===== COMPILED SASS (sm_100) =====

	.target	sm_100

	.elftype	@"ET_EXEC"


//--------------------- .note.nv.tkinfo           --------------------------
	.section	.note.nv.tkinfo,"",@"SHT_NOTE"
	.sectionflags	@"SHF_NOTE_NV_TKINFO"
	.tkinfo
        /*0018*/ 	.word	0x00000002
        /*0030*/ 	.string	""
        /*0030*/ 	.string	"ptxas"
        /*0030*/ 	.string	"Cuda compilation tools, release 13.0, V13.0.88"
        /*0030*/ 	.string	"Build cuda_13.0.r13.0/compiler.36424714_0"
        /*0030*/ 	.string	"-arch sm_100 -m 64 "



//--------------------- .note.nv.cuinfo           --------------------------
	.section	.note.nv.cuinfo,"",@"SHT_NOTE"
	.sectionflags	@"SHF_NOTE_NV_CUINFO"
        /*0018*/ 	.short	0x0002
        /*001a*/ 	.short	0x0064
        /*001c*/ 	.short	0x0082
	.zero		2


//--------------------- .nv.info                  --------------------------
	.section	.nv.info,"",@"SHT_CUDA_INFO"
	.align	4


	//----- nvinfo : EIATTR_REGCOUNT
	.align		4
        /*0000*/ 	.byte	0x04, 0x2f
        /*0002*/ 	.short	(.L_1 - .L_0)
	.align		4
.L_0:
        /*0004*/ 	.word	index@(_Z23pw_multiply_half_kernelPK7__half2S1_PS_i)
        /*0008*/ 	.word	0x0000000c


	//----- nvinfo : EIATTR_FRAME_SIZE
	.align		4
.L_1:
        /*000c*/ 	.byte	0x04, 0x11
        /*000e*/ 	.short	(.L_3 - .L_2)
	.align		4
.L_2:
        /*0010*/ 	.word	index@(_Z23pw_multiply_half_kernelPK7__half2S1_PS_i)
        /*0014*/ 	.word	0x00000000


	//----- nvinfo : EIATTR_REGCOUNT
	.align		4
.L_3:
        /*0018*/ 	.byte	0x04, 0x2f
        /*001a*/ 	.short	(.L_5 - .L_4)
	.align		4
.L_4:
        /*001c*/ 	.word	index@(_Z24pw_multiply_float_kernelPK6float2S1_PS_i)
        /*0020*/ 	.word	0x0000000e


	//----- nvinfo : EIATTR_FRAME_SIZE
	.align		4
.L_5:
        /*0024*/ 	.byte	0x04, 0x11
        /*0026*/ 	.short	(.L_7 - .L_6)
	.align		4
.L_6:
        /*0028*/ 	.word	index@(_Z24pw_multiply_float_kernelPK6float2S1_PS_i)
        /*002c*/ 	.word	0x00000000


	//----- nvinfo : EIATTR_MIN_STACK_SIZE
	.align		4
.L_7:
        /*0030*/ 	.byte	0x04, 0x12
        /*0032*/ 	.short	(.L_9 - .L_8)
	.align		4
.L_8:
        /*0034*/ 	.word	index@(_Z24pw_multiply_float_kernelPK6float2S1_PS_i)
        /*0038*/ 	.word	0x00000000


	//----- nvinfo : EIATTR_MIN_STACK_SIZE
	.align		4
.L_9:
        /*003c*/ 	.byte	0x04, 0x12
        /*003e*/ 	.short	(.L_11 - .L_10)
	.align		4
.L_10:
        /*0040*/ 	.word	index@(_Z23pw_multiply_half_kernelPK7__half2S1_PS_i)
        /*0044*/ 	.word	0x00000000
.L_11:


//--------------------- .nv.compat                --------------------------
	.section	.nv.compat,"",@"SHT_CUDA_COMPAT_INFO"
	.align	4
        /*0000*/ 	.byte	0x02, 0x09, 0x00, 0x00, 0x02, 0x02, 0x01, 0x00, 0x02, 0x05, 0x05, 0x00, 0x03, 0x07, 0x01, 0x01
        /*0010*/ 	.byte	0x02, 0x03, 0x00, 0x00, 0x02, 0x06, 0x01, 0x00, 0x04, 0x0b, 0x08, 0x00, 0x09, 0x00, 0x00, 0x00
        /*0020*/ 	.byte	0x00, 0x00, 0x00, 0x00


//--------------------- .nv.info._Z24pw_multiply_float_kernelPK6float2S1_PS_i --------------------------
	.section	.nv.info._Z24pw_multiply_float_kernelPK6float2S1_PS_i,"",@"SHT_CUDA_INFO"
	.sectionflags	@""
	.align	4


	//----- nvinfo : EIATTR_CUDA_API_VERSION
	.align		4
        /*0000*/ 	.byte	0x04, 0x37
        /*0002*/ 	.short	(.L_13 - .L_12)
.L_12:
        /*0004*/ 	.word	0x00000082


	//----- nvinfo : EIATTR_KPARAM_INFO
	.align		4
.L_13:
        /*0008*/ 	.byte	0x04, 0x17
        /*000a*/ 	.short	(.L_15 - .L_14)
.L_14:
        /*000c*/ 	.word	0x00000000
        /*0010*/ 	.short	0x0003
        /*0012*/ 	.short	0x0018
        /*0014*/ 	.byte	0x00, 0xf0, 0x11, 0x00


	//----- nvinfo : EIATTR_KPARAM_INFO
	.align		4
.L_15:
        /*0018*/ 	.byte	0x04, 0x17
        /*001a*/ 	.short	(.L_17 - .L_16)
.L_16:
        /*001c*/ 	.word	0x00000000
        /*0020*/ 	.short	0x0002
        /*0022*/ 	.short	0x0010
        /*0024*/ 	.byte	0x00, 0xf5, 0x21, 0x00


	//----- nvinfo : EIATTR_KPARAM_INFO
	.align		4
.L_17:
        /*0028*/ 	.byte	0x04, 0x17
        /*002a*/ 	.short	(.L_19 - .L_18)
.L_18:
        /*002c*/ 	.word	0x00000000
        /*0030*/ 	.short	0x0001
        /*0032*/ 	.short	0x0008
        /*0034*/ 	.byte	0x00, 0xf5, 0x21, 0x00


	//----- nvinfo : EIATTR_KPARAM_INFO
	.align		4
.L_19:
        /*0038*/ 	.byte	0x04, 0x17
        /*003a*/ 	.short	(.L_21 - .L_20)
.L_20:
        /*003c*/ 	.word	0x00000000
        /*0040*/ 	.short	0x0000
        /*0042*/ 	.short	0x0000
        /*0044*/ 	.byte	0x00, 0xf5, 0x21, 0x00


	//----- nvinfo : EIATTR_SPARSE_MMA_MASK
	.align		4
.L_21:
        /*0048*/ 	.byte	0x03, 0x50
        /*004a*/ 	.short	0x0000


	//----- nvinfo : EIATTR_MAXREG_COUNT
	.align		4
        /*004c*/ 	.byte	0x03, 0x1b
        /*004e*/ 	.short	0x00ff


	//----- nvinfo : EIATTR_MERCURY_ISA_VERSION
	.align		4
        /*0050*/ 	.byte	0x03, 0x5f
        /*0052*/ 	.short	0x0101


	//----- nvinfo : EIATTR_VRC_CTA_INIT_COUNT
	.align		4
        /*0054*/ 	.byte	0x02, 0x4a
	.zero		1
	.zero		1


	//----- nvinfo : EIATTR_EXIT_INSTR_OFFSETS
	.align		4
        /*0058*/ 	.byte	0x04, 0x1c
        /*005a*/ 	.short	(.L_23 - .L_22)


	//   ....[0]....
.L_22:
        /*005c*/ 	.word	0x00000070


	//   ....[1]....
        /*0060*/ 	.word	0x00000160


	//----- nvinfo : EIATTR_CBANK_PARAM_SIZE
	.align		4
.L_23:
        /*0064*/ 	.byte	0x03, 0x19
        /*0066*/ 	.short	0x001c


	//----- nvinfo : EIATTR_PARAM_CBANK
	.align		4
        /*0068*/ 	.byte	0x04, 0x0a
        /*006a*/ 	.short	(.L_25 - .L_24)
	.align		4
.L_24:
        /*006c*/ 	.word	index@(.nv.constant0._Z24pw_multiply_float_kernelPK6float2S1_PS_i)
        /*0070*/ 	.short	0x0380
        /*0072*/ 	.short	0x001c


	//----- nvinfo : EIATTR_SW_WAR
	.align		4
.L_25:
        /*0074*/ 	.byte	0x04, 0x36
        /*0076*/ 	.short	(.L_27 - .L_26)
.L_26:
        /*0078*/ 	.word	0x00000008
.L_27:


//--------------------- .nv.info._Z23pw_multiply_half_kernelPK7__half2S1_PS_i --------------------------
	.section	.nv.info._Z23pw_multiply_half_kernelPK7__half2S1_PS_i,"",@"SHT_CUDA_INFO"
	.sectionflags	@""
	.align	4


	//----- nvinfo : EIATTR_CUDA_API_VERSION
	.align		4
        /*0000*/ 	.byte	0x04, 0x37
        /*0002*/ 	.short	(.L_29 - .L_28)
.L_28:
        /*0004*/ 	.word	0x00000082


	//----- nvinfo : EIATTR_KPARAM_INFO
	.align		4
.L_29:
        /*0008*/ 	.byte	0x04, 0x17
        /*000a*/ 	.short	(.L_31 - .L_30)
.L_30:
        /*000c*/ 	.word	0x00000000
        /*0010*/ 	.short	0x0003
        /*0012*/ 	.short	0x0018
        /*0014*/ 	.byte	0x00, 0xf0, 0x11, 0x00


	//----- nvinfo : EIATTR_KPARAM_INFO
	.align		4
.L_31:
        /*0018*/ 	.byte	0x04, 0x17
        /*001a*/ 	.short	(.L_33 - .L_32)
.L_32:
        /*001c*/ 	.word	0x00000000
        /*0020*/ 	.short	0x0002
        /*0022*/ 	.short	0x0010
        /*0024*/ 	.byte	0x00, 0xf5, 0x21, 0x00


	//----- nvinfo : EIATTR_KPARAM_INFO
	.align		4
.L_33:
        /*0028*/ 	.byte	0x04, 0x17
        /*002a*/ 	.short	(.L_35 - .L_34)
.L_34:
        /*002c*/ 	.word	0x00000000
        /*0030*/ 	.short	0x0001
        /*0032*/ 	.short	0x0008
        /*0034*/ 	.byte	0x00, 0xf5, 0x21, 0x00


	//----- nvinfo : EIATTR_KPARAM_INFO
	.align		4
.L_35:
        /*0038*/ 	.byte	0x04, 0x17
        /*003a*/ 	.short	(.L_37 - .L_36)
.L_36:
        /*003c*/ 	.word	0x00000000
        /*0040*/ 	.short	0x0000
        /*0042*/ 	.short	0x0000
        /*0044*/ 	.byte	0x00, 0xf5, 0x21, 0x00


	//----- nvinfo : EIATTR_SPARSE_MMA_MASK
	.align		4
.L_37:
        /*0048*/ 	.byte	0x03, 0x50
        /*004a*/ 	.short	0x0000


	//----- nvinfo : EIATTR_MAXREG_COUNT
	.align		4
        /*004c*/ 	.byte	0x03, 0x1b
        /*004e*/ 	.short	0x00ff


	//----- nvinfo : EIATTR_MERCURY_ISA_VERSION
	.align		4
        /*0050*/ 	.byte	0x03, 0x5f
        /*0052*/ 	.short	0x0101


	//----- nvinfo : EIATTR_VRC_CTA_INIT_COUNT
	.align		4
        /*0054*/ 	.byte	0x02, 0x4a
	.zero		1
	.zero		1


	//----- nvinfo : EIATTR_EXIT_INSTR_OFFSETS
	.align		4
        /*0058*/ 	.byte	0x04, 0x1c
        /*005a*/ 	.short	(.L_39 - .L_38)


	//   ....[0]....
.L_38:
        /*005c*/ 	.word	0x00000070


	//   ....[1]....
        /*0060*/ 	.word	0x00000160


	//----- nvinfo : EIATTR_CBANK_PARAM_SIZE
	.align		4
.L_39:
        /*0064*/ 	.byte	0x03, 0x19
        /*0066*/ 	.short	0x001c


	//----- nvinfo : EIATTR_PARAM_CBANK
	.align		4
        /*0068*/ 	.byte	0x04, 0x0a
        /*006a*/ 	.short	(.L_41 - .L_40)
	.align		4
.L_40:
        /*006c*/ 	.word	index@(.nv.constant0._Z23pw_multiply_half_kernelPK7__half2S1_PS_i)
        /*0070*/ 	.short	0x0380
        /*0072*/ 	.short	0x001c


	//----- nvinfo : EIATTR_SW_WAR
	.align		4
.L_41:
        /*0074*/ 	.byte	0x04, 0x36
        /*0076*/ 	.short	(.L_43 - .L_42)
.L_42:
        /*0078*/ 	.word	0x00000008
.L_43:


//--------------------- .nv.callgraph             --------------------------
	.section	.nv.callgraph,"",@"SHT_CUDA_CALLGRAPH"
	.align	4
	.sectionentsize	8
	.align		4
        /*0000*/ 	.word	0x00000000
	.align		4
        /*0004*/ 	.word	0xffffffff
	.align		4
        /*0008*/ 	.word	0x00000000
	.align		4
        /*000c*/ 	.word	0xfffffffe
	.align		4
        /*0010*/ 	.word	0x00000000
	.align		4
        /*0014*/ 	.word	0xfffffffd
	.align		4
        /*0018*/ 	.word	0x00000000
	.align		4
        /*001c*/ 	.word	0xfffffffc


//--------------------- .text._Z24pw_multiply_float_kernelPK6float2S1_PS_i --------------------------
	.section	.text._Z24pw_multiply_float_kernelPK6float2S1_PS_i,"ax",@progbits
	.align	128
        .global         _Z24pw_multiply_float_kernelPK6float2S1_PS_i
        .type           _Z24pw_multiply_float_kernelPK6float2S1_PS_i,@function
        .size           _Z24pw_multiply_float_kernelPK6float2S1_PS_i,(.L_x_2 - _Z24pw_multiply_float_kernelPK6float2S1_PS_i)
        .other          _Z24pw_multiply_float_kernelPK6float2S1_PS_i,@"STO_CUDA_ENTRY STV_DEFAULT"
_Z24pw_multiply_float_kernelPK6float2S1_PS_i:
.text._Z24pw_multiply_float_kernelPK6float2S1_PS_i:
[----:B------:R-:W-:Y:S01]  /*0000*/  LDC R1, c[0x0][0x37c] ;  /* 0x0000df00ff017b82 */ /* 0x000fe20000000800 */
[----:B------:R-:W0:Y:S07]  /*0010*/  S2R R0, SR_TID.X ;  /* 0x0000000000007919 */ /* 0x000e2e0000002100 */
[----:B------:R-:W0:Y:S01]  /*0020*/  S2UR UR4, SR_CTAID.X ;  /* 0x00000000000479c3 */ /* 0x000e220000002500 */
[----:B------:R-:W1:Y:S07]  /*0030*/  LDCU UR5, c[0x0][0x398] ;  /* 0x00007300ff0577ac */ /* 0x000e6e0008000800 */
[----:B------:R-:W0:Y:S02]  /*0040*/  LDC R9, c[0x0][0x360] ;  /* 0x0000d800ff097b82 */ /* 0x000e240000000800 */
[----:B0-----:R-:W-:-:S05]  /*0050*/  IMAD R9, R9, UR4, R0 ;  /* 0x0000000409097c24 */ /* 0x001fca000f8e0200 */
[----:B-1----:R-:W-:-:S13]  /*0060*/  ISETP.GE.AND P0, PT, R9, UR5, PT ;  /* 0x0000000509007c0c */ /* 0x002fda000bf06270 */
[----:B------:R-:W-:Y:S05]  /*0070*/  @P0 EXIT ;  /* 0x000000000000094d */ /* 0x000fea0003800000 */
[----:B------:R-:W0:Y:S01]  /*0080*/  LDC.64 R2, c[0x0][0x380] ;  /* 0x0000e000ff027b82 */ /* 0x000e220000000a00 */
[----:B------:R-:W1:Y:S07]  /*0090*/  LDCU.64 UR4, c[0x0][0x358] ;  /* 0x00006b00ff0477ac */ /* 0x000e6e0008000a00 */
[----:B------:R-:W2:Y:S08]  /*00a0*/  LDC.64 R4, c[0x0][0x388] ;  /* 0x0000e200ff047b82 */ /* 0x000eb00000000a00 */
[----:B------:R-:W3:Y:S01]  /*00b0*/  LDC.64 R6, c[0x0][0x390] ;  /* 0x0000e400ff067b82 */ /* 0x000ee20000000a00 */
[----:B0-----:R-:W-:-:S06]  /*00c0*/  IMAD.WIDE R2, R9, 0x8, R2 ;  /* 0x0000000809027825 */ /* 0x001fcc00078e0202 */
[----:B-1----:R-:W4:Y:S01]  /*00d0*/  LDG.E.64.CONSTANT R2, desc[UR4][R2.64] ;  /* 0x0000000402027981 */ /* 0x002f22000c1e9b00 */
[----:B--2---:R-:W-:-:S06]  /*00e0*/  IMAD.WIDE R4, R9, 0x8, R4 ;  /* 0x0000000809047825 */ /* 0x004fcc00078e0204 */
[----:B------:R-:W4:Y:S01]  /*00f0*/  LDG.E.64.CONSTANT R4, desc[UR4][R4.64] ;  /* 0x0000000404047981 */ /* 0x000f22000c1e9b00 */
[----:B---3--:R-:W-:-:S04]  /*0100*/  IMAD.WIDE R6, R9, 0x8, R6 ;  /* 0x0000000809067825 */ /* 0x008fc800078e0206 */
[-C--:B----4-:R-:W-:Y:S01]  /*0110*/  FMUL R11, R3, R5.reuse ;  /* 0x00000005030b7220 */ /* 0x090fe20000400000 */
[----:B------:R-:W-:-:S03]  /*0120*/  FMUL R0, R2, R5 ;  /* 0x0000000502007220 */ /* 0x000fc60000400000 */
[-C--:B------:R-:W-:Y:S01]  /*0130*/  FFMA R8, R2, R4.reuse, -R11 ;  /* 0x0000000402087223 */ /* 0x080fe2000000080b */
[----:B------:R-:W-:-:S05]  /*0140*/  FFMA R9, R3, R4, R0 ;  /* 0x0000000403097223 */ /* 0x000fca0000000000 */
[----:B------:R-:W-:Y:S01]  /*0150*/  STG.E.64 desc[UR4][R6.64], R8 ;  /* 0x0000000806007986 */ /* 0x000fe2000c101b04 */
[----:B------:R-:W-:Y:S05]  /*0160*/  EXIT ;  /* 0x000000000000794d */ /* 0x000fea0003800000 */
.L_x_0:
[----:B------:R-:W-:-:S00]  /*0170*/  BRA `(.L_x_0) ;  /* 0xfffffffc00fc7947 */ /* 0x000fc0000383ffff */
[----:B------:R-:W-:-:S00]  /*0180*/  NOP ;  /* 0x0000000000007918 */ /* 0x000fc00000000000 */
[----:B------:R-:W-:-:S00]  /*0190*/  NOP ;  /* 0x0000000000007918 */ /* 0x000fc00000000000 */
[----:B------:R-:W-:-:S00]  /*01a0*/  NOP ;  /* 0x0000000000007918 */ /* 0x000fc00000000000 */
[----:B------:R-:W-:-:S00]  /*01b0*/  NOP ;  /* 0x0000000000007918 */ /* 0x000fc00000000000 */
[----:B------:R-:W-:-:S00]  /*01c0*/  NOP ;  /* 0x0000000000007918 */ /* 0x000fc00000000000 */
[----:B------:R-:W-:-:S00]  /*01d0*/  NOP ;  /* 0x0000000000007918 */ /* 0x000fc00000000000 */
[----:B------:R-:W-:-:S00]  /*01e0*/  NOP ;  /* 0x0000000000007918 */ /* 0x000fc00000000000 */
[----:B------:R-:W-:-:S00]  /*01f0*/  NOP ;  /* 0x0000000000007918 */ /* 0x000fc00000000000 */
.L_x_2:


//--------------------- .text._Z23pw_multiply_half_kernelPK7__half2S1_PS_i --------------------------
	.section	.text._Z23pw_multiply_half_kernelPK7__half2S1_PS_i,"ax",@progbits
	.align	128
        .global         _Z23pw_multiply_half_kernelPK7__half2S1_PS_i
        .type           _Z23pw_multiply_half_kernelPK7__half2S1_PS_i,@function
        .size           _Z23pw_multiply_half_kernelPK7__half2S1_PS_i,(.L_x_3 - _Z23pw_multiply_half_kernelPK7__half2S1_PS_i)
        .other          _Z23pw_multiply_half_kernelPK7__half2S1_PS_i,@"STO_CUDA_ENTRY STV_DEFAULT"
_Z23pw_multiply_half_kernelPK7__half2S1_PS_i:
.text._Z23pw_multiply_half_kernelPK7__half2S1_PS_i:
        /* <DEDUP_REMOVED lines=13> */
[----:B-1----:R-:W4:Y:S01]  /*00d0*/  LDG.E.CONSTANT R2, desc[UR4][R2.64] ;  /* 0x0000000402027981 */ /* 0x002f22000c1e9900 */
[----:B--2---:R-:W-:-:S06]  /*00e0*/  IMAD.WIDE R4, R9, 0x4, R4 ;  /* 0x0000000409047825 */ /* 0x004fcc00078e0204 */
[----:B------:R-:W4:Y:S01]  /*00f0*/  LDG.E.CONSTANT R5, desc[UR4][R4.64] ;  /* 0x0000000404057981 */ /* 0x000f22000c1e9900 */
[----:B---3--:R-:W-:-:S04]  /*0100*/  IMAD.WIDE R6, R9, 0x4, R6 ;  /* 0x0000000409067825 */ /* 0x008fc800078e0206 */
[----:B----4-:R-:W-:-:S04]  /*0110*/  HMUL2 R3, R2.H1_H1, R5 ;  /* 0x0000000502037232 */ /* 0x010fc80000000c00 */
[CCC-:B------:R-:W-:Y:S02]  /*0120*/  HFMA2 R0, R2.reuse.H0_H0, R5.reuse.H0_H0, -R3.reuse.H1_H1 ;  /* 0x2000000502007231 */ /* 0x1c0fe40000160803 */
[----:B------:R-:W-:-:S05]  /*0130*/  HFMA2 R3, R2.H0_H0, R5.H1_H1, R3.H0_H0 ;  /* 0x3000000502037231 */ /* 0x000fca0000040803 */
[----:B------:R-:W-:-:S05]  /*0140*/  PRMT R0, R0, 0x5410, R3 ;  /* 0x0000541000007816 */ /* 0x000fca0000000003 */
[----:B------:R-:W-:Y:S01]  /*0150*/  STG.E desc[UR4][R6.64], R0 ;  /* 0x0000000006007986 */ /* 0x000fe2000c101904 */
[----:B------:R-:W-:Y:S05]  /*0160*/  EXIT ;  /* 0x000000000000794d */ /* 0x000fea0003800000 */
.L_x_1:
        /* <DEDUP_REMOVED lines=9> */
.L_x_3:


//--------------------- .nv.shared.reserved.0     --------------------------
	.section	.nv.shared.reserved.0,"aw",@nobits
	.weak		__nv_reservedSMEM_offset_0_alias
	.size		__nv_reservedSMEM_offset_0_alias, 0, 64
	.other		__nv_reservedSMEM_offset_0_alias,@"STO_CUDA_RESERVED_SHARED STV_DEFAULT"
__nv_reservedSMEM_offset_0_alias:
	.zero		0
	.zero		64


//--------------------- .nv.constant0._Z24pw_multiply_float_kernelPK6float2S1_PS_i --------------------------
	.section	.nv.constant0._Z24pw_multiply_float_kernelPK6float2S1_PS_i,"a",@progbits
	.sectionflags	@""
	.align	4
.nv.constant0._Z24pw_multiply_float_kernelPK6float2S1_PS_i:
	.zero		924


//--------------------- .nv.constant0._Z23pw_multiply_half_kernelPK7__half2S1_PS_i --------------------------
	.section	.nv.constant0._Z23pw_multiply_half_kernelPK7__half2S1_PS_i,"a",@progbits
	.sectionflags	@""
	.align	4
.nv.constant0._Z23pw_multiply_half_kernelPK7__half2S1_PS_i:
	.zero		924


//--------------------- SYMBOLS --------------------------

	.type		.nv.reservedSmem.offset0,@object
	.size		.nv.reservedSmem.offset0,0x4
